	.headerflags	@"EF_CUDA_TEXMODE_UNIFIED EF_CUDA_64BIT_ADDRESS EF_CUDA_ACCELERATORS EF_CUDA_SM90 EF_CUDA_VIRTUAL_SM(EF_CUDA_SM90)"
	.elftype	@"ET_EXEC"


//--------------------- .nv.info                  --------------------------
	.section	.nv.info,"",@"SHT_CUDA_INFO"
	.align	4


	//----- nvinfo : EIATTR_REGCOUNT
	.align		4
        /*0000*/ 	.byte	0x04, 0x2f
        /*0002*/ 	.short	(.L_1 - .L_0)
	.align		4
.L_0:
        /*0004*/ 	.word	index@(triton_poi_fused_max_pool2d_with_indices_5)
        /*0008*/ 	.word	0x00000016


	//----- nvinfo : EIATTR_MIN_STACK_SIZE
	.align		4
.L_1:
        /*000c*/ 	.byte	0x04, 0x12
        /*000e*/ 	.short	(.L_3 - .L_2)
	.align		4
.L_2:
        /*0010*/ 	.word	index@(triton_poi_fused_max_pool2d_with_indices_5)
        /*0014*/ 	.word	0x00000000


	//----- nvinfo : EIATTR_FRAME_SIZE
	.align		4
.L_3:
        /*0018*/ 	.byte	0x04, 0x11
        /*001a*/ 	.short	(.L_5 - .L_4)
	.align		4
.L_4:
        /*001c*/ 	.word	index@(triton_poi_fused_max_pool2d_with_indices_5)
        /*0020*/ 	.word	0x00000000


	//----- nvinfo : EIATTR_MIN_STACK_SIZE
	.align		4
.L_5:
        /*0024*/ 	.byte	0x04, 0x12
        /*0026*/ 	.short	(.L_7 - .L_6)
	.align		4
.L_6:
        /*0028*/ 	.word	index@(triton_poi_fused_max_pool2d_with_indices_5)
        /*002c*/ 	.word	0x00000000
.L_7:


//--------------------- .nv.info.triton_poi_fused_max_pool2d_with_indices_5 --------------------------
	.section	.nv.info.triton_poi_fused_max_pool2d_with_indices_5,"",@"SHT_CUDA_INFO"
	.sectionflags	@""
	.align	4


	//----- nvinfo : EIATTR_CUDA_API_VERSION
	.align		4
        /*0000*/ 	.byte	0x04, 0x37
        /*0002*/ 	.short	(.L_9 - .L_8)
.L_8:
        /*0004*/ 	.word	0x0000007c


	//----- nvinfo : EIATTR_KPARAM_INFO
	.align		4
.L_9:
        /*0008*/ 	.byte	0x04, 0x17
        /*000a*/ 	.short	(.L_11 - .L_10)
.L_10:
        /*000c*/ 	.word	0x00000000
        /*0010*/ 	.short	0x0003
        /*0012*/ 	.short	0x0018
        /*0014*/ 	.byte	0x00, 0xf0, 0x11, 0x00


	//----- nvinfo : EIATTR_KPARAM_INFO
	.align		4
.L_11:
        /*0018*/ 	.byte	0x04, 0x17
        /*001a*/ 	.short	(.L_13 - .L_12)
.L_12:
        /*001c*/ 	.word	0x00000000
        /*0020*/ 	.short	0x0002
        /*0022*/ 	.short	0x0010
        /*0024*/ 	.byte	0x00, 0xf4, 0x21, 0x00


	//----- nvinfo : EIATTR_KPARAM_INFO
	.align		4
.L_13:
        /*0028*/ 	.byte	0x04, 0x17
        /*002a*/ 	.short	(.L_15 - .L_14)
.L_14:
        /*002c*/ 	.word	0x00000000
        /*0030*/ 	.short	0x0001
        /*0032*/ 	.short	0x0008
        /*0034*/ 	.byte	0x00, 0xf4, 0x21, 0x00


	//----- nvinfo : EIATTR_KPARAM_INFO
	.align		4
.L_15:
        /*0038*/ 	.byte	0x04, 0x17
        /*003a*/ 	.short	(.L_17 - .L_16)
.L_16:
        /*003c*/ 	.word	0x00000000
        /*0040*/ 	.short	0x0000
        /*0042*/ 	.short	0x0000
        /*0044*/ 	.byte	0x00, 0xf4, 0x21, 0x00


	//----- nvinfo : EIATTR_SPARSE_MMA_MASK
	.align		4
.L_17:
        /*0048*/ 	.byte	0x03, 0x50
        /*004a*/ 	.short	0x0000


	//----- nvinfo : EIATTR_MAXREG_COUNT
	.align		4
        /*004c*/ 	.byte	0x03, 0x1b
        /*004e*/ 	.short	0x00ff


	//----- nvinfo : EIATTR_EXIT_INSTR_OFFSETS
	.align		4
        /*0050*/ 	.byte	0x04, 0x1c
        /*0052*/ 	.short	(.L_19 - .L_18)


	//   ....[0]....
.L_18:
        /*0054*/ 	.word	0x00000480


	//----- nvinfo : EIATTR_REQNTID
	.align		4
.L_19:
        /*0058*/ 	.byte	0x04, 0x10
        /*005a*/ 	.short	(.L_21 - .L_20)
.L_20:
        /*005c*/ 	.word	0x00000080
        /*0060*/ 	.word	0x00000001
        /*0064*/ 	.word	0x00000001


	//----- nvinfo : EIATTR_CBANK_PARAM_SIZE
	.align		4
.L_21:
        /*0068*/ 	.byte	0x03, 0x19
        /*006a*/ 	.short	0x001c


	//----- nvinfo : EIATTR_PARAM_CBANK
	.align		4
        /*006c*/ 	.byte	0x04, 0x0a
        /*006e*/ 	.short	(.L_23 - .L_22)
	.align		4
.L_22:
        /*0070*/ 	.word	index@(.nv.constant0.triton_poi_fused_max_pool2d_with_indices_5)
        /*0074*/ 	.short	0x0210
        /*0076*/ 	.short	0x001c


	//----- nvinfo : EIATTR_SW_WAR
	.align		4
.L_23:
        /*0078*/ 	.byte	0x04, 0x36
        /*007a*/ 	.short	(.L_25 - .L_24)
.L_24:
        /*007c*/ 	.word	0x00000008
.L_25:


//--------------------- .nv.callgraph             --------------------------
	.section	.nv.callgraph,"",@"SHT_CUDA_CALLGRAPH"
	.align	4
	.sectionentsize	8
	.align		4
        /*0000*/ 	.word	0x00000000
	.align		4
        /*0004*/ 	.word	0xffffffff
	.align		4
        /*0008*/ 	.word	0x00000000
	.align		4
        /*000c*/ 	.word	0xfffffffe
	.align		4
        /*0010*/ 	.word	0x00000000
	.align		4
        /*0014*/ 	.word	0xfffffffd
	.align		4
        /*0018*/ 	.word	0x00000000
	.align		4
        /*001c*/ 	.word	0xfffffffc


//--------------------- .text.triton_poi_fused_max_pool2d_with_indices_5 --------------------------
	.section	.text.triton_poi_fused_max_pool2d_with_indices_5,"ax",@progbits
	.align	128
        .global         triton_poi_fused_max_pool2d_with_indices_5
        .type           triton_poi_fused_max_pool2d_with_indices_5,@function
        .size           triton_poi_fused_max_pool2d_with_indices_5,(.L_x_1 - triton_poi_fused_max_pool2d_with_indices_5)
        .other          triton_poi_fused_max_pool2d_with_indices_5,@"STO_CUDA_ENTRY STV_DEFAULT"
triton_poi_fused_max_pool2d_with_indices_5:
.text.triton_poi_fused_max_pool2d_with_indices_5:
[----:B------:R-:W-:Y:S01]  /*0000*/  LDC R1, c[0x0][0x28] ;  /* 0x00000a00ff017b82 */ /* 0x000fe20000000800 */
[----:B------:R-:W1:Y:S07]  /*0010*/  S2R R0, SR_TID.X ;  /* 0x0000000000007919 */ /* 0x000e6e0000002100 */
[----:B------:R-:W2:Y:S01]  /*0020*/  LDC.64 R2, c[0x0][0x210] ;  /* 0x00008400ff027b82 */ /* 0x000ea20000000a00 */
[----:B------:R-:W-:Y:S01]  /*0030*/  ULDC.64 UR4, c[0x0][0x208] ;  /* 0x0000820000047ab9 */ /* 0x000fe20000000a00 */
[----:B------:R-:W-:Y:S01]  /*0040*/  ULDC.64 UR6, c[0x0][0x220] ;  /* 0x0000880000067ab9 */ /* 0x000fe20000000a00 */
[----:B------:R-:W3:Y:S01]  /*0050*/  S2R R7, SR_CTAID.X ;  /* 0x0000000000077919 */ /* 0x000ee20000002500 */
[----:B-1----:R-:W-:Y:S01]  /*0060*/  IMAD.SHL.U32 R0, R0, 0x2, RZ ;  /* 0x0000000200007824 */ /* 0x002fe200078e00ff */
[----:B---3--:R-:W-:-:S04]  /*0070*/  SHF.R.S32.HI R9, RZ, 0x17, R7 ;  /* 0x00000017ff097819 */ /* 0x008fc80000011407 */
[----:B------:R-:W-:Y:S02]  /*0080*/  LOP3.LUT R0, R0, 0xfe, RZ, 0xc0, !PT ;  /* 0x000000fe00007812 */ /* 0x000fe400078ec0ff */
[----:B------:R-:W-:-:S03]  /*0090*/  SGXT R9, R9, 0x1 ;  /* 0x000000010909781a */ /* 0x000fc60000000200 */
[----:B------:R-:W-:-:S04]  /*00a0*/  IMAD R0, R7, 0x100, R0 ;  /* 0x0000010007007824 */ /* 0x000fc800078e0200 */
[----:B------:R-:W-:Y:S01]  /*00b0*/  VIADD R4, R0, 0x1 ;  /* 0x0000000100047836 */ /* 0x000fe20000000000 */
[----:B------:R-:W-:-:S04]  /*00c0*/  SHF.R.S32.HI R5, RZ, 0x1f, R0 ;  /* 0x0000001fff057819 */ /* 0x000fc80000011400 */
[----:B------:R-:W-:Y:S02]  /*00d0*/  LEA.HI R5, R5, R0, RZ, 0x4 ;  /* 0x0000000005057211 */ /* 0x000fe400078f20ff */
[----:B------:R-:W-:Y:S02]  /*00e0*/  LEA.HI R9, R9, R4, RZ, 0x4 ;  /* 0x0000000409097211 */ /* 0x000fe400078f20ff */
[C---:B------:R-:W-:Y:S01]  /*00f0*/  LOP3.LUT R7, R5.reuse, 0x7ffffff0, RZ, 0xc0, !PT ;  /* 0x7ffffff005077812 */ /* 0x040fe200078ec0ff */
[----:B------:R-:W-:Y:S01]  /*0100*/  IMAD.SHL.U32 R5, R5, 0x4, RZ ;  /* 0x0000000405057824 */ /* 0x000fe200078e00ff */
[----:B------:R-:W-:-:S03]  /*0110*/  LOP3.LUT R9, R9, 0x7ffffff0, RZ, 0xc0, !PT ;  /* 0x7ffffff009097812 */ /* 0x000fc600078ec0ff */
[----:B------:R-:W-:Y:S01]  /*0120*/  IMAD.IADD R7, R0, 0x1, -R7 ;  /* 0x0000000100077824 */ /* 0x000fe200078e0a07 */
[----:B------:R-:W-:Y:S01]  /*0130*/  LOP3.LUT R5, R5, 0xffffffc0, RZ, 0xc0, !PT ;  /* 0xffffffc005057812 */ /* 0x000fe200078ec0ff */
[----:B------:R-:W-:-:S04]  /*0140*/  IMAD.IADD R4, R4, 0x1, -R9 ;  /* 0x0000000104047824 */ /* 0x000fc800078e0a09 */
[--C-:B------:R-:W-:Y:S02]  /*0150*/  IMAD R15, R7, 0x2, R5.reuse ;  /* 0x00000002070f7824 */ /* 0x100fe400078e0205 */
[----:B------:R-:W-:Y:S02]  /*0160*/  IMAD R17, R4, 0x2, R5 ;  /* 0x0000000204117824 */ /* 0x000fe400078e0205 */
[----:B--2---:R-:W-:-:S04]  /*0170*/  IMAD.WIDE R8, R15, 0x4, R2 ;  /* 0x000000040f087825 */ /* 0x004fc800078e0202 */
[----:B------:R-:W-:Y:S01]  /*0180*/  VIADD R13, R15, 0x20 ;  /* 0x000000200f0d7836 */ /* 0x000fe20000000000 */
[----:B------:R-:W2:Y:S01]  /*0190*/  LDG.E.EL R4, desc[UR4][R8.64] ;  /* 0x0000000408047981 */ /* 0x000ea2000c2e1900 */
[----:B------:R-:W-:-:S03]  /*01a0*/  IMAD.WIDE R10, R17, 0x4, R2 ;  /* 0x00000004110a7825 */ /* 0x000fc600078e0202 */
[----:B------:R1:W2:Y:S01]  /*01b0*/  LDG.E.EL R18, desc[UR4][R8.64+0x4] ;  /* 0x0000040408127981 */ /* 0x0002a2000c2e1900 */
[----:B------:R-:W-:-:S03]  /*01c0*/  IMAD.WIDE R12, R13, 0x4, R2 ;  /* 0x000000040d0c7825 */ /* 0x000fc600078e0202 */
[----:B------:R-:W3:Y:S01]  /*01d0*/  LDG.E.EL R16, desc[UR4][R10.64] ;  /* 0x000000040a107981 */ /* 0x000ee2000c2e1900 */
[----:B------:R-:W-:-:S03]  /*01e0*/  VIADD R7, R17, 0x20 ;  /* 0x0000002011077836 */ /* 0x000fc60000000000 */
[----:B------:R-:W3:Y:S01]  /*01f0*/  LDG.E.EL R19, desc[UR4][R10.64+0x4] ;  /* 0x000004040a137981 */ /* 0x000ee2000c2e1900 */
[----:B------:R-:W-:-:S03]  /*0200*/  IMAD.WIDE R6, R7, 0x4, R2 ;  /* 0x0000000407067825 */ /* 0x000fc600078e0202 */
[----:B------:R4:W5:Y:S01]  /*0210*/  LDG.E.EL R5, desc[UR4][R12.64] ;  /* 0x000000040c057981 */ /* 0x000962000c2e1900 */
[----:B------:R-:W-:-:S03]  /*0220*/  VIADD R15, R15, 0x21 ;  /* 0x000000210f0f7836 */ /* 0x000fc60000000000 */
[----:B------:R-:W5:Y:S01]  /*0230*/  LDG.E.EL R6, desc[UR4][R6.64] ;  /* 0x0000000406067981 */ /* 0x000f62000c2e1900 */
[----:B------:R-:W-:Y:S02]  /*0240*/  VIADD R17, R17, 0x21 ;  /* 0x0000002111117836 */ /* 0x000fe40000000000 */
[--C-:B-1----:R-:W-:Y:S01]  /*0250*/  IMAD.WIDE R8, R15, 0x4, R2.reuse ;  /* 0x000000040f087825 */ /* 0x102fe200078e0202 */
[----:B----4-:R-:W1:Y:S03]  /*0260*/  LDC.64 R12, c[0x0][0x218] ;  /* 0x00008600ff0c7b82 */ /* 0x010e660000000a00 */
[----:B------:R-:W-:Y:S02]  /*0270*/  IMAD.WIDE R14, R17, 0x4, R2 ;  /* 0x00000004110e7825 */ /* 0x000fe400078e0202 */
[----:B------:R1:W4:Y:S04]  /*0280*/  LDG.E.EL R2, desc[UR4][R8.64] ;  /* 0x0000000408027981 */ /* 0x000328000c2e1900 */
[----:B------:R-:W4:Y:S01]  /*0290*/  LDG.E.EL R3, desc[UR4][R14.64] ;  /* 0x000000040e037981 */ /* 0x000f22000c2e1900 */
[----:B-1----:R-:W-:Y:S01]  /*02a0*/  IMAD.WIDE R8, R0, 0x4, R12 ;  /* 0x0000000400087825 */ /* 0x002fe200078e020c */
[----:B--2---:R-:W-:-:S02]  /*02b0*/  FSETP.GT.AND P3, PT, R18, R4, PT ;  /* 0x000000041200720b */ /* 0x004fc40003f64000 */
[----:B------:R-:W-:Y:S02]  /*02c0*/  FSETP.NAN.AND P0, PT, R18, R18, PT ;  /* 0x000000121200720b */ /* 0x000fe40003f08000 */
[----:B---3--:R-:W-:Y:S02]  /*02d0*/  FSETP.GT.AND P2, PT, R19, R16, PT ;  /* 0x000000101300720b */ /* 0x008fe40003f44000 */
[----:B-----5:R-:W-:-:S07]  /*02e0*/  FSETP.NAN.AND P4, PT, R5, R5, PT ;  /* 0x000000050500720b */ /* 0x020fce0003f88000 */
[----:B------:R-:W-:Y:S02]  /*02f0*/  @!P3 SEL R18, R18, R4, P0 ;  /* 0x000000041212b207 */ /* 0x000fe40000000000 */
[----:B------:R-:W-:Y:S02]  /*0300*/  FSETP.NAN.AND P1, PT, R6, R6, PT ;  /* 0x000000060600720b */ /* 0x000fe40003f28000 */
[C---:B------:R-:W-:Y:S02]  /*0310*/  FSETP.NAN.AND P5, PT, R19.reuse, R19, PT ;  /* 0x000000131300720b */ /* 0x040fe40003fa8000 */
[----:B------:R-:W-:Y:S02]  /*0320*/  FSETP.GEU.AND P0, PT, R18, R5, PT ;  /* 0x000000051200720b */ /* 0x000fe40003f0e000 */
[----:B------:R-:W-:Y:S02]  /*0330*/  @!P2 SEL R19, R19, R16, P5 ;  /* 0x000000101313a207 */ /* 0x000fe40002800000 */
[----:B------:R-:W-:-:S02]  /*0340*/  @!P4 SEL R5, R5, R18, !P0 ;  /* 0x000000120505c207 */ /* 0x000fc40004000000 */
[----:B------:R-:W-:Y:S02]  /*0350*/  FSETP.GEU.AND P4, PT, R19, R6, PT ;  /* 0x000000061300720b */ /* 0x000fe40003f8e000 */
[----:B------:R-:W-:Y:S02]  /*0360*/  SEL R4, RZ, 0x1, !P3 ;  /* 0x00000001ff047807 */ /* 0x000fe40005800000 */
[----:B------:R-:W-:Y:S02]  /*0370*/  SEL R7, RZ, 0x1, !P2 ;  /* 0x00000001ff077807 */ /* 0x000fe40005000000 */
[----:B----4-:R-:W-:Y:S02]  /*0380*/  FSETP.NAN.AND P3, PT, R2, R2, PT ;  /* 0x000000020200720b */ /* 0x010fe40003f68000 */
[----:B------:R-:W-:Y:S02]  /*0390*/  FSETP.NAN.AND P2, PT, R3, R3, PT ;  /* 0x000000030300720b */ /* 0x000fe40003f48000 */
[----:B------:R-:W-:-:S02]  /*03a0*/  @!P1 SEL R6, R6, R19, !P4 ;  /* 0x0000001306069207 */ /* 0x000fc40006000000 */
[----:B------:R-:W-:Y:S02]  /*03b0*/  SEL R4, R4, 0x2, P0 ;  /* 0x0000000204047807 */ /* 0x000fe40000000000 */
[----:B------:R-:W-:Y:S02]  /*03c0*/  SEL R7, R7, 0x2, P4 ;  /* 0x0000000207077807 */ /* 0x000fe40002000000 */
[----:B------:R-:W-:Y:S02]  /*03d0*/  FSETP.GEU.AND P1, PT, R5, R2, PT ;  /* 0x000000020500720b */ /* 0x000fe40003f2e000 */
[----:B------:R-:W-:Y:S02]  /*03e0*/  FSETP.GEU.AND P0, PT, R6, R3, PT ;  /* 0x000000030600720b */ /* 0x000fe40003f0e000 */
[----:B------:R-:W-:Y:S02]  /*03f0*/  SEL R4, R4, 0x3, P1 ;  /* 0x0000000304047807 */ /* 0x000fe40000800000 */
[----:B------:R-:W-:-:S02]  /*0400*/  SEL R7, R7, 0x3, P0 ;  /* 0x0000000307077807 */ /* 0x000fc40000000000 */
[----:B------:R-:W-:Y:S02]  /*0410*/  IADD3 R10, P4, R0, UR6, RZ ;  /* 0x00000006000a7c10 */ /* 0x000fe4000ff9e0ff */
[----:B------:R-:W-:Y:S01]  /*0420*/  @!P3 SEL R2, R2, R5, !P1 ;  /* 0x000000050202b207 */ /* 0x000fe20004800000 */
[----:B------:R-:W-:Y:S01]  /*0430*/  IMAD R7, R7, 0x100, R4 ;  /* 0x0000010007077824 */ /* 0x000fe200078e0204 */
[----:B------:R-:W-:Y:S02]  /*0440*/  @!P2 SEL R3, R3, R6, !P0 ;  /* 0x000000060303a207 */ /* 0x000fe40004000000 */
[----:B------:R-:W-:-:S03]  /*0450*/  LEA.HI.X.SX32 R11, R0, UR7, 0x1, P4 ;  /* 0x00000007000b7c11 */ /* 0x000fc6000a0f0eff */
[----:B------:R-:W-:Y:S04]  /*0460*/  STG.E.64 desc[UR4][R8.64], R2 ;  /* 0x0000000208007986 */ /* 0x000fe8000c101b04 */
[----:B------:R-:W-:Y:S01]  /*0470*/  STG.E.U16 desc[UR4][R10.64], R7 ;  /* 0x000000070a007986 */ /* 0x000fe2000c101504 */
[----:B------:R-:W-:Y:S05]  /*0480*/  EXIT ;  /* 0x000000000000794d */ /* 0x000fea0003800000 */
.L_x_0:
[----:B------:R-:W-:-:S00]  /*0490*/  BRA `(.L_x_0) ;  /* 0xfffffffc00fc7947 */ /* 0x000fc0000383ffff */
[----:B------:R-:W-:-:S00]  /*04a0*/  NOP ;  /* 0x0000000000007918 */ /* 0x000fc00000000000 */
        /* <DEDUP_REMOVED lines=13> */
.L_x_1:


//--------------------- .nv.constant0.triton_poi_fused_max_pool2d_with_indices_5 --------------------------
	.section	.nv.constant0.triton_poi_fused_max_pool2d_with_indices_5,"a",@progbits
	.sectionflags	@""
	.align	4
.nv.constant0.triton_poi_fused_max_pool2d_with_indices_5:
	.zero		556
